//
// Generated by NVIDIA NVVM Compiler
//
// Compiler Build ID: CL-36424714
// Cuda compilation tools, release 13.0, V13.0.88
// Based on NVVM 20.0.0
//

.version 9.0
.target sm_100
.address_size 64

	// .globl	_Z7kernel1Pi

.visible .entry _Z7kernel1Pi(
	.param .u64 .ptr .align 1 _Z7kernel1Pi_param_0
)
{
	.reg .pred 	%p<2>;
	.reg .b32 	%r<24>;
	.reg .b64 	%rd<5>;

	ld.param.u64 	%rd1, [_Z7kernel1Pi_param_0];
	mov.u32 	%r5, %tid.x;
	mov.u32 	%r6, %ntid.x;
	mov.u32 	%r7, %ctaid.x;
	mad.lo.s32 	%r1, %r6, %r7, %r5;
	setp.gt.s32 	%p1, %r1, 16777215;
	mov.b32 	%r23, 0;
	@%p1 bra 	$L__BB0_2;
	shl.b32 	%r8, %r1, 5;
	shl.b32 	%r9, %r1, 10;
	max.s32 	%r10, %r8, 536346624;
	sub.s32 	%r11, %r10, %r8;
	add.s32 	%r12, %r11, 524287;
	shr.u32 	%r13, %r12, 19;
	add.s32 	%r14, %r9, 16777712;
	add.s32 	%r15, %r11, 524256;
	shr.u32 	%r16, %r15, 19;
	add.s32 	%r17, %r13, -1;
	mul.lo.s32 	%r18, %r16, %r17;
	shl.b32 	%r19, %r18, 23;
	and.b32  	%r20, %r19, -16777216;
	mad.lo.s32 	%r21, %r13, %r14, %r20;
	add.s32 	%r22, %r21, %r9;
	add.s32 	%r23, %r22, 496;
$L__BB0_2:
	cvta.to.global.u64 	%rd2, %rd1;
	mul.wide.s32 	%rd3, %r1, 4;
	add.s64 	%rd4, %rd2, %rd3;
	st.global.u32 	[%rd4], %r23;
	ret;

}
	// .globl	_Z7kernel2Pi
.visible .entry _Z7kernel2Pi(
	.param .u64 .ptr .align 1 _Z7kernel2Pi_param_0
)
{
	.reg .pred 	%p<2>;
	.reg .b32 	%r<24>;
	.reg .b64 	%rd<5>;

	ld.param.u64 	%rd1, [_Z7kernel2Pi_param_0];
	mov.u32 	%r5, %tid.x;
	mov.u32 	%r6, %ntid.x;
	mov.u32 	%r7, %ctaid.x;
	mad.lo.s32 	%r1, %r6, %r7, %r5;
	setp.gt.s32 	%p1, %r1, 8388607;
	mov.b32 	%r23, 0;
	@%p1 bra 	$L__BB1_2;
	shl.b32 	%r8, %r1, 6;
	shl.b32 	%r9, %r1, 12;
	max.s32 	%r10, %r8, 535822336;
	sub.s32 	%r11, %r10, %r8;
	add.s32 	%r12, %r11, 1048575;
	shr.u32 	%r13, %r12, 20;
	add.s32 	%r14, %r9, 67110880;
	add.s32 	%r15, %r11, 1048512;
	shr.u32 	%r16, %r15, 20;
	add.s32 	%r17, %r13, -1;
	mul.lo.s32 	%r18, %r16, %r17;
	shl.b32 	%r19, %r18, 25;
	and.b32  	%r20, %r19, -67108864;
	mad.lo.s32 	%r21, %r13, %r14, %r20;
	add.s32 	%r22, %r21, %r9;
	add.s32 	%r23, %r22, 2016;
$L__BB1_2:
	cvta.to.global.u64 	%rd2, %rd1;
	mul.wide.s32 	%rd3, %r1, 4;
	add.s64 	%rd4, %rd2, %rd3;
	st.global.u32 	[%rd4], %r23;
	ret;

}
	// .globl	_Z7kernel3Pi
.visible .entry _Z7kernel3Pi(
	.param .u64 .ptr .align 1 _Z7kernel3Pi_param_0
)
{
	.reg .pred 	%p<3>;
	.reg .b32 	%r<215>;
	.reg .b64 	%rd<6>;

	mov.u32 	%r122, %tid.x;
	mov.u32 	%r123, %ntid.x;
	mov.u32 	%r124, %ctaid.x;
	mad.lo.s32 	%r125, %r123, %r124, %r122;
	setp.gt.s32 	%p1, %r125, 8388607;
	mov.b32 	%r214, 0;
	@%p1 bra 	$L__BB2_3;
	mov.u32 	%r127, %ntid.x;
	mov.u32 	%r128, %ctaid.x;
	mov.u32 	%r129, %tid.x;
	mad.lo.s32 	%r130, %r127, %r128, %r129;
	shl.b32 	%r131, %r130, 6;
	shl.b32 	%r212, %r130, 12;
	mul.lo.s32 	%r211, %r130, 4032;
	mul.lo.s32 	%r210, %r130, 3968;
	mul.lo.s32 	%r209, %r130, 3904;
	mul.lo.s32 	%r208, %r130, 3840;
	mul.lo.s32 	%r207, %r130, 3776;
	mul.lo.s32 	%r206, %r130, 3712;
	mul.lo.s32 	%r205, %r130, 3648;
	mul.lo.s32 	%r204, %r130, 3584;
	mul.lo.s32 	%r203, %r130, 3520;
	mul.lo.s32 	%r202, %r130, 3456;
	mul.lo.s32 	%r201, %r130, 3392;
	mul.lo.s32 	%r200, %r130, 3328;
	mul.lo.s32 	%r199, %r130, 3264;
	mul.lo.s32 	%r198, %r130, 3200;
	mul.lo.s32 	%r197, %r130, 3136;
	mul.lo.s32 	%r196, %r130, 3072;
	mul.lo.s32 	%r195, %r130, 3008;
	mul.lo.s32 	%r194, %r130, 2944;
	mul.lo.s32 	%r193, %r130, 2880;
	mul.lo.s32 	%r192, %r130, 2816;
	mul.lo.s32 	%r191, %r130, 2752;
	mul.lo.s32 	%r190, %r130, 2688;
	mul.lo.s32 	%r189, %r130, 2624;
	mul.lo.s32 	%r188, %r130, 2560;
	mul.lo.s32 	%r187, %r130, 2496;
	mul.lo.s32 	%r186, %r130, 2432;
	mul.lo.s32 	%r185, %r130, 2368;
	mul.lo.s32 	%r184, %r130, 2304;
	mul.lo.s32 	%r183, %r130, 2240;
	mul.lo.s32 	%r182, %r130, 2176;
	mul.lo.s32 	%r181, %r130, 2112;
	shl.b32 	%r180, %r130, 11;
	mul.lo.s32 	%r179, %r130, 1984;
	mul.lo.s32 	%r178, %r130, 1920;
	mul.lo.s32 	%r177, %r130, 1856;
	mul.lo.s32 	%r176, %r130, 1792;
	mul.lo.s32 	%r175, %r130, 24128;
	add.s32 	%r174, %r131, -1048576;
	mov.b32 	%r214, 0;
$L__BB2_2:
	add.s32 	%r132, %r175, %r176;
	add.s32 	%r133, %r132, %r177;
	add.s32 	%r134, %r133, %r178;
	add.s32 	%r135, %r134, %r179;
	add.s32 	%r136, %r135, %r180;
	add.s32 	%r137, %r136, %r181;
	add.s32 	%r138, %r137, %r182;
	add.s32 	%r139, %r138, %r183;
	add.s32 	%r140, %r139, %r184;
	add.s32 	%r141, %r140, %r185;
	add.s32 	%r142, %r141, %r186;
	add.s32 	%r143, %r142, %r187;
	add.s32 	%r144, %r143, %r188;
	add.s32 	%r145, %r144, %r189;
	add.s32 	%r146, %r145, %r190;
	add.s32 	%r147, %r146, %r191;
	add.s32 	%r148, %r147, %r192;
	add.s32 	%r149, %r148, %r193;
	add.s32 	%r150, %r149, %r194;
	add.s32 	%r151, %r150, %r195;
	add.s32 	%r152, %r151, %r196;
	add.s32 	%r153, %r152, %r197;
	add.s32 	%r154, %r153, %r198;
	add.s32 	%r155, %r154, %r199;
	add.s32 	%r156, %r155, %r200;
	add.s32 	%r157, %r156, %r201;
	add.s32 	%r158, %r157, %r202;
	add.s32 	%r159, %r158, %r203;
	add.s32 	%r160, %r159, %r204;
	add.s32 	%r161, %r160, %r205;
	add.s32 	%r162, %r161, %r206;
	add.s32 	%r163, %r162, %r207;
	add.s32 	%r164, %r163, %r208;
	add.s32 	%r165, %r164, %r209;
	add.s32 	%r166, %r165, %r210;
	add.s32 	%r167, %r166, %r211;
	add.s32 	%r168, %r167, %r212;
	add.s32 	%r169, %r168, %r214;
	add.s32 	%r214, %r169, 43680;
	add.s32 	%r212, %r212, 67108864;
	add.s32 	%r211, %r211, 66060288;
	add.s32 	%r210, %r210, 65011712;
	add.s32 	%r209, %r209, 63963136;
	add.s32 	%r208, %r208, 62914560;
	add.s32 	%r207, %r207, 61865984;
	add.s32 	%r206, %r206, 60817408;
	add.s32 	%r205, %r205, 59768832;
	add.s32 	%r204, %r204, 58720256;
	add.s32 	%r203, %r203, 57671680;
	add.s32 	%r202, %r202, 56623104;
	add.s32 	%r201, %r201, 55574528;
	add.s32 	%r200, %r200, 54525952;
	add.s32 	%r199, %r199, 53477376;
	add.s32 	%r198, %r198, 52428800;
	add.s32 	%r197, %r197, 51380224;
	add.s32 	%r196, %r196, 50331648;
	add.s32 	%r195, %r195, 49283072;
	add.s32 	%r194, %r194, 48234496;
	add.s32 	%r193, %r193, 47185920;
	add.s32 	%r192, %r192, 46137344;
	add.s32 	%r191, %r191, 45088768;
	add.s32 	%r190, %r190, 44040192;
	add.s32 	%r189, %r189, 42991616;
	add.s32 	%r188, %r188, 41943040;
	add.s32 	%r187, %r187, 40894464;
	add.s32 	%r186, %r186, 39845888;
	add.s32 	%r185, %r185, 38797312;
	add.s32 	%r184, %r184, 37748736;
	add.s32 	%r183, %r183, 36700160;
	add.s32 	%r182, %r182, 35651584;
	add.s32 	%r181, %r181, 34603008;
	add.s32 	%r180, %r180, 33554432;
	add.s32 	%r179, %r179, 32505856;
	add.s32 	%r178, %r178, 31457280;
	add.s32 	%r177, %r177, 30408704;
	add.s32 	%r176, %r176, 29360128;
	add.s32 	%r175, %r175, 395313152;
	add.s32 	%r174, %r174, 1048576;
	setp.lt.s32 	%p2, %r174, 535822336;
	@%p2 bra 	$L__BB2_2;
$L__BB2_3:
	ld.param.u64 	%rd5, [_Z7kernel3Pi_param_0];
	cvta.to.global.u64 	%rd2, %rd5;
	mov.u32 	%r170, %ntid.x;
	mov.u32 	%r171, %ctaid.x;
	mov.u32 	%r172, %tid.x;
	mad.lo.s32 	%r173, %r170, %r171, %r172;
	mul.wide.s32 	%rd3, %r173, 4;
	add.s64 	%rd4, %rd2, %rd3;
	st.global.u32 	[%rd4], %r214;
	ret;

}


// ===== COMPILED SASS (sm_100) =====

	.target	sm_100

	.elftype	@"ET_EXEC"


//--------------------- .note.nv.tkinfo           --------------------------
	.section	.note.nv.tkinfo,"",@"SHT_NOTE"
	.sectionflags	@"SHF_NOTE_NV_TKINFO"
	.tkinfo
        /*0018*/ 	.word	0x00000002
        /*0030*/ 	.string	""
        /*0030*/ 	.string	"ptxas"
        /*0030*/ 	.string	"Cuda compilation tools, release 13.0, V13.0.88"
        /*0030*/ 	.string	"Build cuda_13.0.r13.0/compiler.36424714_0"
        /*0030*/ 	.string	"-arch sm_100 -m 64 "



//--------------------- .note.nv.cuinfo           --------------------------
	.section	.note.nv.cuinfo,"",@"SHT_NOTE"
	.sectionflags	@"SHF_NOTE_NV_CUINFO"
        /*0018*/ 	.short	0x0002
        /*001a*/ 	.short	0x0064
        /*001c*/ 	.short	0x0082
	.zero		2


//--------------------- .nv.info                  --------------------------
	.section	.nv.info,"",@"SHT_CUDA_INFO"
	.align	4


	//----- nvinfo : EIATTR_REGCOUNT
	.align		4
        /*0000*/ 	.byte	0x04, 0x2f
        /*0002*/ 	.short	(.L_1 - .L_0)
	.align		4
.L_0:
        /*0004*/ 	.word	index@(_Z7kernel1Pi)
        /*0008*/ 	.word	0x0000000a


	//----- nvinfo : EIATTR_FRAME_SIZE
	.align		4
.L_1:
        /*000c*/ 	.byte	0x04, 0x11
        /*000e*/ 	.short	(.L_3 - .L_2)
	.align		4
.L_2:
        /*0010*/ 	.word	index@(_Z7kernel1Pi)
        /*0014*/ 	.word	0x00000000


	//----- nvinfo : EIATTR_REGCOUNT
	.align		4
.L_3:
        /*0018*/ 	.byte	0x04, 0x2f
        /*001a*/ 	.short	(.L_5 - .L_4)
	.align		4
.L_4:
        /*001c*/ 	.word	index@(_Z7kernel2Pi)
        /*0020*/ 	.word	0x0000000a


	//----- nvinfo : EIATTR_FRAME_SIZE
	.align		4
.L_5:
        /*0024*/ 	.byte	0x04, 0x11
        /*0026*/ 	.short	(.L_7 - .L_6)
	.align		4
.L_6:
        /*0028*/ 	.word	index@(_Z7kernel2Pi)
        /*002c*/ 	.word	0x00000000


	//----- nvinfo : EIATTR_REGCOUNT
	.align		4
.L_7:
        /*0030*/ 	.byte	0x04, 0x2f
        /*0032*/ 	.short	(.L_9 - .L_8)
	.align		4
.L_8:
        /*0034*/ 	.word	index@(_Z7kernel3Pi)
        /*0038*/ 	.word	0x0000002e


	//----- nvinfo : EIATTR_FRAME_SIZE
	.align		4
.L_9:
        /*003c*/ 	.byte	0x04, 0x11
        /*003e*/ 	.short	(.L_11 - .L_10)
	.align		4
.L_10:
        /*0040*/ 	.word	index@(_Z7kernel3Pi)
        /*0044*/ 	.word	0x00000000


	//----- nvinfo : EIATTR_MIN_STACK_SIZE
	.align		4
.L_11:
        /*0048*/ 	.byte	0x04, 0x12
        /*004a*/ 	.short	(.L_13 - .L_12)
	.align		4
.L_12:
        /*004c*/ 	.word	index@(_Z7kernel3Pi)
        /*0050*/ 	.word	0x00000000


	//----- nvinfo : EIATTR_MIN_STACK_SIZE
	.align		4
.L_13:
        /*0054*/ 	.byte	0x04, 0x12
        /*0056*/ 	.short	(.L_15 - .L_14)
	.align		4
.L_14:
        /*0058*/ 	.word	index@(_Z7kernel2Pi)
        /*005c*/ 	.word	0x00000000


	//----- nvinfo : EIATTR_MIN_STACK_SIZE
	.align		4
.L_15:
        /*0060*/ 	.byte	0x04, 0x12
        /*0062*/ 	.short	(.L_17 - .L_16)
	.align		4
.L_16:
        /*0064*/ 	.word	index@(_Z7kernel1Pi)
        /*0068*/ 	.word	0x00000000
.L_17:


//--------------------- .nv.compat                --------------------------
	.section	.nv.compat,"",@"SHT_CUDA_COMPAT_INFO"
	.align	4
        /*0000*/ 	.byte	0x02, 0x09, 0x00, 0x00, 0x02, 0x02, 0x01, 0x00, 0x02, 0x05, 0x05, 0x00, 0x03, 0x07, 0x01, 0x01
        /*0010*/ 	.byte	0x02, 0x03, 0x00, 0x00, 0x02, 0x06, 0x01, 0x00, 0x04, 0x0b, 0x08, 0x00, 0x09, 0x00, 0x00, 0x00
        /*0020*/ 	.byte	0x00, 0x00, 0x00, 0x00


//--------------------- .nv.info._Z7kernel3Pi     --------------------------
	.section	.nv.info._Z7kernel3Pi,"",@"SHT_CUDA_INFO"
	.sectionflags	@""
	.align	4


	//----- nvinfo : EIATTR_CUDA_API_VERSION
	.align		4
        /*0000*/ 	.byte	0x04, 0x37
        /*0002*/ 	.short	(.L_19 - .L_18)
.L_18:
        /*0004*/ 	.word	0x00000082


	//----- nvinfo : EIATTR_KPARAM_INFO
	.align		4
.L_19:
        /*0008*/ 	.byte	0x04, 0x17
        /*000a*/ 	.short	(.L_21 - .L_20)
.L_20:
        /*000c*/ 	.word	0x00000000
        /*0010*/ 	.short	0x0000
        /*0012*/ 	.short	0x0000
        /*0014*/ 	.byte	0x00, 0xf5, 0x21, 0x00


	//----- nvinfo : EIATTR_SPARSE_MMA_MASK
	.align		4
.L_21:
        /*0018*/ 	.byte	0x03, 0x50
        /*001a*/ 	.short	0x0000


	//----- nvinfo : EIATTR_MAXREG_COUNT
	.align		4
        /*001c*/ 	.byte	0x03, 0x1b
        /*001e*/ 	.short	0x00ff


	//----- nvinfo : EIATTR_MERCURY_ISA_VERSION
	.align		4
        /*0020*/ 	.byte	0x03, 0x5f
        /*0022*/ 	.short	0x0101


	//----- nvinfo : EIATTR_VRC_CTA_INIT_COUNT
	.align		4
        /*0024*/ 	.byte	0x02, 0x4a
	.zero		1
	.zero		1


	//----- nvinfo : EIATTR_EXIT_INSTR_OFFSETS
	.align		4
        /*0028*/ 	.byte	0x04, 0x1c
        /*002a*/ 	.short	(.L_23 - .L_22)


	//   ....[0]....
.L_22:
        /*002c*/ 	.word	0x00000770


	//----- nvinfo : EIATTR_CRS_STACK_SIZE
	.align		4
.L_23:
        /*0030*/ 	.byte	0x04, 0x1e
        /*0032*/ 	.short	(.L_25 - .L_24)
.L_24:
        /*0034*/ 	.word	0x00000000


	//----- nvinfo : EIATTR_CBANK_PARAM_SIZE
	.align		4
.L_25:
        /*0038*/ 	.byte	0x03, 0x19
        /*003a*/ 	.short	0x0008


	//----- nvinfo : EIATTR_PARAM_CBANK
	.align		4
        /*003c*/ 	.byte	0x04, 0x0a
        /*003e*/ 	.short	(.L_27 - .L_26)
	.align		4
.L_26:
        /*0040*/ 	.word	index@(.nv.constant0._Z7kernel3Pi)
        /*0044*/ 	.short	0x0380
        /*0046*/ 	.short	0x0008


	//----- nvinfo : EIATTR_SW_WAR
	.align		4
.L_27:
        /*0048*/ 	.byte	0x04, 0x36
        /*004a*/ 	.short	(.L_29 - .L_28)
.L_28:
        /*004c*/ 	.word	0x00000008
.L_29:


//--------------------- .nv.info._Z7kernel2Pi     --------------------------
	.section	.nv.info._Z7kernel2Pi,"",@"SHT_CUDA_INFO"
	.sectionflags	@""
	.align	4


	//----- nvinfo : EIATTR_CUDA_API_VERSION
	.align		4
        /*0000*/ 	.byte	0x04, 0x37
        /*0002*/ 	.short	(.L_31 - .L_30)
.L_30:
        /*0004*/ 	.word	0x00000082


	//----- nvinfo : EIATTR_KPARAM_INFO
	.align		4
.L_31:
        /*0008*/ 	.byte	0x04, 0x17
        /*000a*/ 	.short	(.L_33 - .L_32)
.L_32:
        /*000c*/ 	.word	0x00000000
        /*0010*/ 	.short	0x0000
        /*0012*/ 	.short	0x0000
        /*0014*/ 	.byte	0x00, 0xf5, 0x21, 0x00


	//----- nvinfo : EIATTR_SPARSE_MMA_MASK
	.align		4
.L_33:
        /*0018*/ 	.byte	0x03, 0x50
        /*001a*/ 	.short	0x0000


	//----- nvinfo : EIATTR_MAXREG_COUNT
	.align		4
        /*001c*/ 	.byte	0x03, 0x1b
        /*001e*/ 	.short	0x00ff


	//----- nvinfo : EIATTR_MERCURY_ISA_VERSION
	.align		4
        /*0020*/ 	.byte	0x03, 0x5f
        /*0022*/ 	.short	0x0101


	//----- nvinfo : EIATTR_VRC_CTA_INIT_COUNT
	.align		4
        /*0024*/ 	.byte	0x02, 0x4a
	.zero		1
	.zero		1


	//----- nvinfo : EIATTR_EXIT_INSTR_OFFSETS
	.align		4
        /*0028*/ 	.byte	0x04, 0x1c
        /*002a*/ 	.short	(.L_35 - .L_34)


	//   ....[0]....
.L_34:
        /*002c*/ 	.word	0x000001d0


	//----- nvinfo : EIATTR_CRS_STACK_SIZE
	.align		4
.L_35:
        /*0030*/ 	.byte	0x04, 0x1e
        /*0032*/ 	.short	(.L_37 - .L_36)
.L_36:
        /*0034*/ 	.word	0x00000000


	//----- nvinfo : EIATTR_CBANK_PARAM_SIZE
	.align		4
.L_37:
        /*0038*/ 	.byte	0x03, 0x19
        /*003a*/ 	.short	0x0008


	//----- nvinfo : EIATTR_PARAM_CBANK
	.align		4
        /*003c*/ 	.byte	0x04, 0x0a
        /*003e*/ 	.short	(.L_39 - .L_38)
	.align		4
.L_38:
        /*0040*/ 	.word	index@(.nv.constant0._Z7kernel2Pi)
        /*0044*/ 	.short	0x0380
        /*0046*/ 	.short	0x0008


	//----- nvinfo : EIATTR_SW_WAR
	.align		4
.L_39:
        /*0048*/ 	.byte	0x04, 0x36
        /*004a*/ 	.short	(.L_41 - .L_40)
.L_40:
        /*004c*/ 	.word	0x00000008
.L_41:


//--------------------- .nv.info._Z7kernel1Pi     --------------------------
	.section	.nv.info._Z7kernel1Pi,"",@"SHT_CUDA_INFO"
	.sectionflags	@""
	.align	4


	//----- nvinfo : EIATTR_CUDA_API_VERSION
	.align		4
        /*0000*/ 	.byte	0x04, 0x37
        /*0002*/ 	.short	(.L_43 - .L_42)
.L_42:
        /*0004*/ 	.word	0x00000082


	//----- nvinfo : EIATTR_KPARAM_INFO
	.align		4
.L_43:
        /*0008*/ 	.byte	0x04, 0x17
        /*000a*/ 	.short	(.L_45 - .L_44)
.L_44:
        /*000c*/ 	.word	0x00000000
        /*0010*/ 	.short	0x0000
        /*0012*/ 	.short	0x0000
        /*0014*/ 	.byte	0x00, 0xf5, 0x21, 0x00


	//----- nvinfo : EIATTR_SPARSE_MMA_MASK
	.align		4
.L_45:
        /*0018*/ 	.byte	0x03, 0x50
        /*001a*/ 	.short	0x0000


	//----- nvinfo : EIATTR_MAXREG_COUNT
	.align		4
        /*001c*/ 	.byte	0x03, 0x1b
        /*001e*/ 	.short	0x00ff


	//----- nvinfo : EIATTR_MERCURY_ISA_VERSION
	.align		4
        /*0020*/ 	.byte	0x03, 0x5f
        /*0022*/ 	.short	0x0101


	//----- nvinfo : EIATTR_VRC_CTA_INIT_COUNT
	.align		4
        /*0024*/ 	.byte	0x02, 0x4a
	.zero		1
	.zero		1


	//----- nvinfo : EIATTR_EXIT_INSTR_OFFSETS
	.align		4
        /*0028*/ 	.byte	0x04, 0x1c
        /*002a*/ 	.short	(.L_47 - .L_46)


	//   ....[0]....
.L_46:
        /*002c*/ 	.word	0x000001d0


	//----- nvinfo : EIATTR_CRS_STACK_SIZE
	.align		4
.L_47:
        /*0030*/ 	.byte	0x04, 0x1e
        /*0032*/ 	.short	(.L_49 - .L_48)
.L_48:
        /*0034*/ 	.word	0x00000000


	//----- nvinfo : EIATTR_CBANK_PARAM_SIZE
	.align		4
.L_49:
        /*0038*/ 	.byte	0x03, 0x19
        /*003a*/ 	.short	0x0008


	//----- nvinfo : EIATTR_PARAM_CBANK
	.align		4
        /*003c*/ 	.byte	0x04, 0x0a
        /*003e*/ 	.short	(.L_51 - .L_50)
	.align		4
.L_50:
        /*0040*/ 	.word	index@(.nv.constant0._Z7kernel1Pi)
        /*0044*/ 	.short	0x0380
        /*0046*/ 	.short	0x0008


	//----- nvinfo : EIATTR_SW_WAR
	.align		4
.L_51:
        /*0048*/ 	.byte	0x04, 0x36
        /*004a*/ 	.short	(.L_53 - .L_52)
.L_52:
        /*004c*/ 	.word	0x00000008
.L_53:


//--------------------- .nv.callgraph             --------------------------
	.section	.nv.callgraph,"",@"SHT_CUDA_CALLGRAPH"
	.align	4
	.sectionentsize	8
	.align		4
        /*0000*/ 	.word	0x00000000
	.align		4
        /*0004*/ 	.word	0xffffffff
	.align		4
        /*0008*/ 	.word	0x00000000
	.align		4
        /*000c*/ 	.word	0xfffffffe
	.align		4
        /*0010*/ 	.word	0x00000000
	.align		4
        /*0014*/ 	.word	0xfffffffd
	.align		4
        /*0018*/ 	.word	0x00000000
	.align		4
        /*001c*/ 	.word	0xfffffffc


//--------------------- .text._Z7kernel3Pi        --------------------------
	.section	.text._Z7kernel3Pi,"ax",@progbits
	.align	128
        .global         _Z7kernel3Pi
        .type           _Z7kernel3Pi,@function
        .size           _Z7kernel3Pi,(.L_x_10 - _Z7kernel3Pi)
        .other          _Z7kernel3Pi,@"STO_CUDA_ENTRY STV_DEFAULT"
_Z7kernel3Pi:
.text._Z7kernel3Pi:
[----:B------:R-:W-:Y:S01]  /*0000*/  LDC R1, c[0x0][0x37c] ;  /* 0x0000df00ff017b82 */ /* 0x000fe20000000800 */
[----:B------:R-:W0:Y:S01]  /*0010*/  S2R R2, SR_TID.X ;  /* 0x0000000000027919 */ /* 0x000e220000002100 */
[----:B------:R-:W0:Y:S01]  /*0020*/  LDCU UR4, c[0x0][0x360] ;  /* 0x00006c00ff0477ac */ /* 0x000e220008000800 */
[----:B------:R-:W-:Y:S01]  /*0030*/  BSSY.RECONVERGENT B0, `(.L_x_0) ;  /* 0x000006d000007945 */ /* 0x000fe20003800200 */
[----:B------:R-:W0:Y:S02]  /*0040*/  S2R R3, SR_CTAID.X ;  /* 0x0000000000037919 */ /* 0x000e240000002500 */
[----:B0-----:R-:W-:-:S05]  /*0050*/  IMAD R0, R3, UR4, R2 ;  /* 0x0000000403007c24 */ /* 0x001fca000f8e0202 */
[----:B------:R-:W-:Y:S01]  /*0060*/  ISETP.GT.AND P0, PT, R0, 0x7fffff, PT ;  /* 0x007fffff0000780c */ /* 0x000fe20003f04270 */
[----:B------:R-:W-:-:S12]  /*0070*/  HFMA2 R0, -RZ, RZ, 0, 0 ;  /* 0x00000000ff007431 */ /* 0x000fd800000001ff */
[----:B------:R-:W-:Y:S05]  /*0080*/  @P0 BRA `(.L_x_1) ;  /* 0x00000004009c0947 */ /* 0x000fea0003800000 */
[----:B------:R-:W0:Y:S01]  /*0090*/  LDCU UR4, c[0x0][0x360] ;  /* 0x00006c00ff0477ac */ /* 0x000e220008000800 */
[----:B------:R-:W-:Y:S01]  /*00a0*/  MOV R0, RZ ;  /* 0x000000ff00007202 */ /* 0x000fe20000000f00 */
[----:B0-----:R-:W-:-:S04]  /*00b0*/  IMAD R42, R3, UR4, R2 ;  /* 0x00000004032a7c24 */ /* 0x001fc8000f8e0202 */
[C---:B------:R-:W-:Y:S01]  /*00c0*/  IMAD R9, R42.reuse, 0xfc0, RZ ;  /* 0x00000fc02a097824 */ /* 0x040fe200078e02ff */
[C---:B------:R-:W-:Y:S01]  /*00d0*/  SHF.L.U32 R5, R42.reuse, 0xc, RZ ;  /* 0x0000000c2a057819 */ /* 0x040fe200000006ff */
[C---:B------:R-:W-:Y:S02]  /*00e0*/  IMAD R4, R42.reuse, 0xf80, RZ ;  /* 0x00000f802a047824 */ /* 0x040fe400078e02ff */
[C---:B------:R-:W-:Y:S02]  /*00f0*/  IMAD R10, R42.reuse, 0xf40, RZ ;  /* 0x00000f402a0a7824 */ /* 0x040fe400078e02ff */
[C---:B------:R-:W-:Y:S02]  /*0100*/  IMAD R7, R42.reuse, 0xf00, RZ ;  /* 0x00000f002a077824 */ /* 0x040fe400078e02ff */
[C---:B------:R-:W-:Y:S02]  /*0110*/  IMAD R13, R42.reuse, 0xec0, RZ ;  /* 0x00000ec02a0d7824 */ /* 0x040fe400078e02ff */
[----:B------:R-:W-:-:S02]  /*0120*/  IMAD R8, R42, 0xe80, RZ ;  /* 0x00000e802a087824 */ /* 0x000fc400078e02ff */
[C---:B------:R-:W-:Y:S02]  /*0130*/  IMAD R14, R42.reuse, 0xe40, RZ ;  /* 0x00000e402a0e7824 */ /* 0x040fe400078e02ff */
        /* <DEDUP_REMOVED lines=24> */
[C---:B------:R-:W-:Y:S02]  /*02c0*/  IMAD.SHL.U32 R35, R42.reuse, 0x800, RZ ;  /* 0x000008002a237824 */ /* 0x040fe400078e00ff */
[C---:B------:R-:W-:Y:S02]  /*02d0*/  IMAD R41, R42.reuse, 0x7c0, RZ ;  /* 0x000007c02a297824 */ /* 0x040fe400078e02ff */
[C---:B------:R-:W-:Y:S02]  /*02e0*/  IMAD R36, R42.reuse, 0x780, RZ ;  /* 0x000007802a247824 */ /* 0x040fe400078e02ff */
[C---:B------:R-:W-:Y:S02]  /*02f0*/  IMAD R6, R42.reuse, 0x740, RZ ;  /* 0x000007402a067824 */ /* 0x040fe400078e02ff */
[----:B------:R-:W-:-:S02]  /*0300*/  IMAD R39, R42, 0x700, RZ ;  /* 0x000007002a277824 */ /* 0x000fc400078e02ff */
[C---:B------:R-:W-:Y:S01]  /*0310*/  IMAD R40, R42.reuse, 0x5e40, RZ ;  /* 0x00005e402a287824 */ /* 0x040fe200078e02ff */
[----:B------:R-:W-:-:S07]  /*0320*/  LEA R42, R42, 0xfff00000, 0x6 ;  /* 0xfff000002a2a7811 */ /* 0x000fce00078e30ff */
.L_x_2:
[C---:B------:R-:W-:Y:S01]  /*0330*/  IADD3 R43, PT, PT, R6.reuse, R40, R39 ;  /* 0x00000028062b7210 */ /* 0x040fe20007ffe027 */
[----:B------:R-:W-:Y:S01]  /*0340*/  VIADD R6, R6, 0x1d00000 ;  /* 0x01d0000006067836 */ /* 0x000fe20000000000 */
[----:B------:R-:W-:Y:S02]  /*0350*/  IADD3 R42, PT, PT, R42, 0x100000, RZ ;  /* 0x001000002a2a7810 */ /* 0x000fe40007ffe0ff */
[C---:B------:R-:W-:Y:S01]  /*0360*/  IADD3 R43, PT, PT, R41.reuse, R43, R36 ;  /* 0x0000002b292b7210 */ /* 0x040fe20007ffe024 */
[----:B------:R-:W-:Y:S01]  /*0370*/  VIADD R41, R41, 0x1f00000 ;  /* 0x01f0000029297836 */ /* 0x000fe20000000000 */
[----:B------:R-:W-:Y:S02]  /*0380*/  ISETP.GE.AND P0, PT, R42, 0x1ff00000, PT ;  /* 0x1ff000002a00780c */ /* 0x000fe40003f06270 */
[----:B------:R-:W-:Y:S01]  /*0390*/  IADD3 R43, PT, PT, R38, R43, R35 ;  /* 0x0000002b262b7210 */ /* 0x000fe20007ffe023 */
[----:B------:R-:W-:Y:S01]  /*03a0*/  VIADD R35, R35, 0x2000000 ;  /* 0x0200000023237836 */ /* 0x000fe20000000000 */
[----:B------:R-:W-:-:S02]  /*03b0*/  IADD3 R39, PT, PT, R39, 0x1c00000, RZ ;  /* 0x01c0000027277810 */ /* 0x000fc40007ffe0ff */
[----:B------:R-:W-:Y:S02]  /*03c0*/  IADD3 R43, PT, PT, R37, R43, R32 ;  /* 0x0000002b252b7210 */ /* 0x000fe40007ffe020 */
[----:B------:R-:W-:Y:S02]  /*03d0*/  IADD3 R40, PT, PT, R40, 0x17900000, RZ ;  /* 0x1790000028287810 */ /* 0x000fe40007ffe0ff */
[C---:B------:R-:W-:Y:S01]  /*03e0*/  IADD3 R43, PT, PT, R34.reuse, R43, R31 ;  /* 0x0000002b222b7210 */ /* 0x040fe20007ffe01f */
[----:B------:R-:W-:Y:S01]  /*03f0*/  VIADD R34, R34, 0x2500000 ;  /* 0x0250000022227836 */ /* 0x000fe20000000000 */
[----:B------:R-:W-:Y:S02]  /*0400*/  IADD3 R36, PT, PT, R36, 0x1e00000, RZ ;  /* 0x01e0000024247810 */ /* 0x000fe40007ffe0ff */
        /* <DEDUP_REMOVED lines=24> */
[----:B------:R-:W-:Y:S02]  /*0590*/  IADD3 R43, PT, PT, R14, R43, R11 ;  /* 0x0000002b0e2b7210 */ /* 0x000fe40007ffe00b */
[----:B------:R-:W-:-:S02]  /*05a0*/  IADD3 R25, PT, PT, R25, 0x2f00000, RZ ;  /* 0x02f0000019197810 */ /* 0x000fc40007ffe0ff */
[C---:B------:R-:W-:Y:S01]  /*05b0*/  IADD3 R43, PT, PT, R13.reuse, R43, R8 ;  /* 0x0000002b0d2b7210 */ /* 0x040fe20007ffe008 */
[----:B------:R-:W-:Y:S01]  /*05c0*/  VIADD R13, R13, 0x3b00000 ;  /* 0x03b000000d0d7836 */ /* 0x000fe20000000000 */
[----:B------:R-:W-:Y:S02]  /*05d0*/  IADD3 R20, PT, PT, R20, 0x2e00000, RZ ;  /* 0x02e0000014147810 */ /* 0x000fe40007ffe0ff */
[----:B------:R-:W-:Y:S02]  /*05e0*/  IADD3 R43, PT, PT, R10, R43, R7 ;  /* 0x0000002b0a2b7210 */ /* 0x000fe40007ffe007 */
[----:B------:R-:W-:Y:S02]  /*05f0*/  IADD3 R19, PT, PT, R19, 0x3000000, RZ ;  /* 0x0300000013137810 */ /* 0x000fe40007ffe0ff */
[C---:B------:R-:W-:Y:S01]  /*0600*/  IADD3 R43, PT, PT, R9.reuse, R43, R4 ;  /* 0x0000002b092b7210 */ /* 0x040fe20007ffe004 */
[----:B------:R-:W-:Y:S01]  /*0610*/  VIADD R9, R9, 0x3f00000 ;  /* 0x03f0000009097836 */ /* 0x000fe20000000000 */
[----:B------:R-:W-:-:S02]  /*0620*/  IADD3 R21, PT, PT, R21, 0x3300000, RZ ;  /* 0x0330000015157810 */ /* 0x000fc40007ffe0ff */
[----:B------:R-:W-:Y:S02]  /*0630*/  IADD3 R0, PT, PT, R0, R43, R5 ;  /* 0x0000002b00007210 */ /* 0x000fe40007ffe005 */
[----:B------:R-:W-:Y:S02]  /*0640*/  IADD3 R18, PT, PT, R18, 0x3500000, RZ ;  /* 0x0350000012127810 */ /* 0x000fe40007ffe0ff */
[----:B------:R-:W-:Y:S02]  /*0650*/  IADD3 R15, PT, PT, R15, 0x3400000, RZ ;  /* 0x034000000f0f7810 */ /* 0x000fe40007ffe0ff */
[----:B------:R-:W-:Y:S02]  /*0660*/  IADD3 R12, PT, PT, R12, 0x3600000, RZ ;  /* 0x036000000c0c7810 */ /* 0x000fe40007ffe0ff */
[----:B------:R-:W-:Y:S02]  /*0670*/  IADD3 R14, PT, PT, R14, 0x3900000, RZ ;  /* 0x039000000e0e7810 */ /* 0x000fe40007ffe0ff */
[----:B------:R-:W-:-:S02]  /*0680*/  IADD3 R11, PT, PT, R11, 0x3800000, RZ ;  /* 0x038000000b0b7810 */ /* 0x000fc40007ffe0ff */
[----:B------:R-:W-:Y:S02]  /*0690*/  IADD3 R8, PT, PT, R8, 0x3a00000, RZ ;  /* 0x03a0000008087810 */ /* 0x000fe40007ffe0ff */
[----:B------:R-:W-:Y:S02]  /*06a0*/  IADD3 R10, PT, PT, R10, 0x3d00000, RZ ;  /* 0x03d000000a0a7810 */ /* 0x000fe40007ffe0ff */
[----:B------:R-:W-:Y:S02]  /*06b0*/  IADD3 R7, PT, PT, R7, 0x3c00000, RZ ;  /* 0x03c0000007077810 */ /* 0x000fe40007ffe0ff */
[----:B------:R-:W-:Y:S02]  /*06c0*/  IADD3 R4, PT, PT, R4, 0x3e00000, RZ ;  /* 0x03e0000004047810 */ /* 0x000fe40007ffe0ff */
[----:B------:R-:W-:Y:S02]  /*06d0*/  IADD3 R0, PT, PT, R0, 0xaaa0, RZ ;  /* 0x0000aaa000007810 */ /* 0x000fe40007ffe0ff */
[----:B------:R-:W-:Y:S01]  /*06e0*/  IADD3 R5, PT, PT, R5, 0x4000000, RZ ;  /* 0x0400000005057810 */ /* 0x000fe20007ffe0ff */
[----:B------:R-:W-:Y:S06]  /*06f0*/  @!P0 BRA `(.L_x_2) ;  /* 0xfffffffc000c8947 */ /* 0x000fec000383ffff */
.L_x_1:
[----:B------:R-:W-:Y:S05]  /*0700*/  BSYNC.RECONVERGENT B0 ;  /* 0x0000000000007941 */ /* 0x000fea0003800200 */
.L_x_0:
[----:B------:R-:W0:Y:S01]  /*0710*/  LDC.64 R4, c[0x0][0x380] ;  /* 0x0000e000ff047b82 */ /* 0x000e220000000a00 */
[----:B------:R-:W1:Y:S01]  /*0720*/  LDCU UR6, c[0x0][0x360] ;  /* 0x00006c00ff0677ac */ /* 0x000e620008000800 */
[----:B------:R-:W2:Y:S01]  /*0730*/  LDCU.64 UR4, c[0x0][0x358] ;  /* 0x00006b00ff0477ac */ /* 0x000ea20008000a00 */
[----:B-1----:R-:W-:-:S04]  /*0740*/  IMAD R3, R3, UR6, R2 ;  /* 0x0000000603037c24 */ /* 0x002fc8000f8e0202 */
[----:B0-----:R-:W-:-:S05]  /*0750*/  IMAD.WIDE R2, R3, 0x4, R4 ;  /* 0x0000000403027825 */ /* 0x001fca00078e0204 */
[----:B--2---:R-:W-:Y:S01]  /*0760*/  STG.E desc[UR4][R2.64], R0 ;  /* 0x0000000002007986 */ /* 0x004fe2000c101904 */
[----:B------:R-:W-:Y:S05]  /*0770*/  EXIT ;  /* 0x000000000000794d */ /* 0x000fea0003800000 */
.L_x_3:
[----:B------:R-:W-:-:S00]  /*0780*/  BRA `(.L_x_3) ;  /* 0xfffffffc00fc7947 */ /* 0x000fc0000383ffff */
[----:B------:R-:W-:-:S00]  /*0790*/  NOP ;  /* 0x0000000000007918 */ /* 0x000fc00000000000 */
        /* <DEDUP_REMOVED lines=14> */
.L_x_10:


//--------------------- .text._Z7kernel2Pi        --------------------------
	.section	.text._Z7kernel2Pi,"ax",@progbits
	.align	128
        .global         _Z7kernel2Pi
        .type           _Z7kernel2Pi,@function
        .size           _Z7kernel2Pi,(.L_x_11 - _Z7kernel2Pi)
        .other          _Z7kernel2Pi,@"STO_CUDA_ENTRY STV_DEFAULT"
_Z7kernel2Pi:
.text._Z7kernel2Pi:
[----:B------:R-:W-:Y:S01]  /*0000*/  LDC R1, c[0x0][0x37c] ;  /* 0x0000df00ff017b82 */ /* 0x000fe20000000800 */
[----:B------:R-:W0:Y:S01]  /*0010*/  S2R R5, SR_TID.X ;  /* 0x0000000000057919 */ /* 0x000e220000002100 */
[----:B------:R-:W0:Y:S06]  /*0020*/  LDCU UR4, c[0x0][0x360] ;  /* 0x00006c00ff0477ac */ /* 0x000e2c0008000800 */
[----:B------:R-:W1:Y:S01]  /*0030*/  LDC.64 R2, c[0x0][0x380] ;  /* 0x0000e000ff027b82 */ /* 0x000e620000000a00 */
[----:B------:R-:W-:Y:S01]  /*0040*/  BSSY.RECONVERGENT B0, `(.L_x_4) ;  /* 0x0000017000007945 */ /* 0x000fe20003800200 */
[----:B------:R-:W0:Y:S01]  /*0050*/  S2R R0, SR_CTAID.X ;  /* 0x0000000000007919 */ /* 0x000e220000002500 */
[----:B------:R-:W-:-:S02]  /*0060*/  IMAD.MOV.U32 R7, RZ, RZ, RZ ;  /* 0x000000ffff077224 */ /* 0x000fc400078e00ff */
[----:B0-----:R-:W-:Y:S01]  /*0070*/  IMAD R5, R0, UR4, R5 ;  /* 0x0000000400057c24 */ /* 0x001fe2000f8e0205 */
[----:B------:R-:W0:Y:S03]  /*0080*/  LDCU.64 UR4, c[0x0][0x358] ;  /* 0x00006b00ff0477ac */ /* 0x000e260008000a00 */
[C---:B-1----:R-:W-:Y:S01]  /*0090*/  IMAD.WIDE R2, R5.reuse, 0x4, R2 ;  /* 0x0000000405027825 */ /* 0x042fe200078e0202 */
[----:B------:R-:W-:-:S13]  /*00a0*/  ISETP.GT.AND P0, PT, R5, 0x7fffff, PT ;  /* 0x007fffff0500780c */ /* 0x000fda0003f04270 */
[----:B0-----:R-:W-:Y:S05]  /*00b0*/  @P0 BRA `(.L_x_5) ;  /* 0x00000000003c0947 */ /* 0x001fea0003800000 */
[----:B------:R-:W-:-:S04]  /*00c0*/  SHF.L.U32 R0, R5, 0x6, RZ ;  /* 0x0000000605007819 */ /* 0x000fc800000006ff */
[----:B------:R-:W-:-:S05]  /*00d0*/  VIMNMX R7, PT, PT, R0, 0x1ff00000, !PT ;  /* 0x1ff0000000077848 */ /* 0x000fca0007fe0100 */
[----:B------:R-:W-:-:S05]  /*00e0*/  IMAD.IADD R7, R7, 0x1, -R0 ;  /* 0x0000000107077824 */ /* 0x000fca00078e0a00 */
[C---:B------:R-:W-:Y:S01]  /*00f0*/  IADD3 R0, PT, PT, R7.reuse, 0xfffff, RZ ;  /* 0x000fffff07007810 */ /* 0x040fe20007ffe0ff */
[----:B------:R-:W-:-:S03]  /*0100*/  VIADD R7, R7, 0xfffc0 ;  /* 0x000fffc007077836 */ /* 0x000fc60000000000 */
[----:B------:R-:W-:Y:S02]  /*0110*/  SHF.R.U32.HI R0, RZ, 0x14, R0 ;  /* 0x00000014ff007819 */ /* 0x000fe40000011600 */
[----:B------:R-:W-:Y:S02]  /*0120*/  SHF.R.U32.HI R7, RZ, 0x14, R7 ;  /* 0x00000014ff077819 */ /* 0x000fe40000011607 */
[----:B------:R-:W-:-:S05]  /*0130*/  IADD3 R4, PT, PT, R0, -0x1, RZ ;  /* 0xffffffff00047810 */ /* 0x000fca0007ffe0ff */
[----:B------:R-:W-:Y:S01]  /*0140*/  IMAD R4, R7, R4, RZ ;  /* 0x0000000407047224 */ /* 0x000fe200078e02ff */
[----:B------:R-:W-:-:S03]  /*0150*/  LEA R7, R5, 0x40007e0, 0xc ;  /* 0x040007e005077811 */ /* 0x000fc600078e60ff */
[----:B------:R-:W-:-:S05]  /*0160*/  IMAD.SHL.U32 R4, R4, 0x2000000, RZ ;  /* 0x0200000004047824 */ /* 0x000fca00078e00ff */
[----:B------:R-:W-:-:S05]  /*0170*/  LOP3.LUT R4, R4, 0xfc000000, RZ, 0xc0, !PT ;  /* 0xfc00000004047812 */ /* 0x000fca00078ec0ff */
[----:B------:R-:W-:-:S05]  /*0180*/  IMAD R4, R0, R7, R4 ;  /* 0x0000000700047224 */ /* 0x000fca00078e0204 */
[----:B------:R-:W-:-:S05]  /*0190*/  LEA R4, R5, R4, 0xc ;  /* 0x0000000405047211 */ /* 0x000fca00078e60ff */
[----:B------:R-:W-:-:S07]  /*01a0*/  VIADD R7, R4, 0x7e0 ;  /* 0x000007e004077836 */ /* 0x000fce0000000000 */
.L_x_5:
[----:B------:R-:W-:Y:S05]  /*01b0*/  BSYNC.RECONVERGENT B0 ;  /* 0x0000000000007941 */ /* 0x000fea0003800200 */
.L_x_4:
[----:B------:R-:W-:Y:S01]  /*01c0*/  STG.E desc[UR4][R2.64], R7 ;  /* 0x0000000702007986 */ /* 0x000fe2000c101904 */
[----:B------:R-:W-:Y:S05]  /*01d0*/  EXIT ;  /* 0x000000000000794d */ /* 0x000fea0003800000 */
.L_x_6:
        /* <DEDUP_REMOVED lines=10> */
.L_x_11:


//--------------------- .text._Z7kernel1Pi        --------------------------
	.section	.text._Z7kernel1Pi,"ax",@progbits
	.align	128
        .global         _Z7kernel1Pi
        .type           _Z7kernel1Pi,@function
        .size           _Z7kernel1Pi,(.L_x_12 - _Z7kernel1Pi)
        .other          _Z7kernel1Pi,@"STO_CUDA_ENTRY STV_DEFAULT"
_Z7kernel1Pi:
.text._Z7kernel1Pi:
        /* <DEDUP_REMOVED lines=27> */
.L_x_8:
[----:B------:R-:W-:Y:S05]  /*01b0*/  BSYNC.RECONVERGENT B0 ;  /* 0x0000000000007941 */ /* 0x000fea0003800200 */
.L_x_7:
[----:B------:R-:W-:Y:S01]  /*01c0*/  STG.E desc[UR4][R2.64], R7 ;  /* 0x0000000702007986 */ /* 0x000fe2000c101904 */
[----:B------:R-:W-:Y:S05]  /*01d0*/  EXIT ;  /* 0x000000000000794d */ /* 0x000fea0003800000 */
.L_x_9:
        /* <DEDUP_REMOVED lines=10> */
.L_x_12:


//--------------------- .nv.shared.reserved.0     --------------------------
	.section	.nv.shared.reserved.0,"aw",@nobits
	.weak		__nv_reservedSMEM_offset_0_alias
	.size		__nv_reservedSMEM_offset_0_alias, 0, 64
	.other		__nv_reservedSMEM_offset_0_alias,@"STO_CUDA_RESERVED_SHARED STV_DEFAULT"
__nv_reservedSMEM_offset_0_alias:
	.zero		0
	.zero		64


//--------------------- .nv.constant0._Z7kernel3Pi --------------------------
	.section	.nv.constant0._Z7kernel3Pi,"a",@progbits
	.sectionflags	@""
	.align	4
.nv.constant0._Z7kernel3Pi:
	.zero		904


//--------------------- .nv.constant0._Z7kernel2Pi --------------------------
	.section	.nv.constant0._Z7kernel2Pi,"a",@progbits
	.sectionflags	@""
	.align	4
.nv.constant0._Z7kernel2Pi:
	.zero		904


//--------------------- .nv.constant0._Z7kernel1Pi --------------------------
	.section	.nv.constant0._Z7kernel1Pi,"a",@progbits
	.sectionflags	@""
	.align	4
.nv.constant0._Z7kernel1Pi:
	.zero		904


//--------------------- SYMBOLS --------------------------

	.type		.nv.reservedSmem.offset0,@object
	.size		.nv.reservedSmem.offset0,0x4
